//
// Generated by NVIDIA NVVM Compiler
//
// Compiler Build ID: CL-36424714
// Cuda compilation tools, release 13.0, V13.0.88
// Based on NVVM 20.0.0
//

.version 9.0
.target sm_100
.address_size 64


.func  (.param .b64 func_retval0) _Z22mirror_solve_nodeLayerjmmm(
	.param .b32 _Z22mirror_solve_nodeLayerjmmm_param_0,
	.param .b64 _Z22mirror_solve_nodeLayerjmmm_param_1,
	.param .b64 _Z22mirror_solve_nodeLayerjmmm_param_2,
	.param .b64 _Z22mirror_solve_nodeLayerjmmm_param_3
)
{
	.reg .pred 	%p<4>;
	.reg .b32 	%r<17>;
	.reg .b64 	%rd<21>;

	ld.param.u32 	%r5, [_Z22mirror_solve_nodeLayerjmmm_param_0];
	ld.param.u64 	%rd4, [_Z22mirror_solve_nodeLayerjmmm_param_1];
	ld.param.u64 	%rd5, [_Z22mirror_solve_nodeLayerjmmm_param_2];
	ld.param.u64 	%rd6, [_Z22mirror_solve_nodeLayerjmmm_param_3];
	mov.b32 	%r6, -1;
	shl.b32 	%r7, %r6, %r5;
	not.b32 	%r1, %r7;
	cvt.u64.u32 	%rd8, %r1;
	setp.eq.s64 	%p1, %rd5, %rd8;
	mov.b64 	%rd20, 1;
	@%p1 bra 	$L__BB0_4;
	cvt.u32.u64 	%r8, %rd4;
	cvt.u32.u64 	%r9, %rd5;
	or.b32  	%r10, %r9, %r8;
	cvt.u32.u64 	%r11, %rd6;
	or.b32  	%r12, %r10, %r11;
	not.b32 	%r13, %r12;
	and.b32  	%r16, %r13, %r1;
	setp.eq.s32 	%p2, %r16, 0;
	mov.b64 	%rd20, 0;
	@%p2 bra 	$L__BB0_4;
	mov.b64 	%rd20, 0;
$L__BB0_3:
	neg.s32 	%r14, %r16;
	and.b32  	%r15, %r16, %r14;
	cvt.u64.u32 	%rd11, %r15;
	or.b64  	%rd12, %rd4, %rd11;
	shl.b64 	%rd13, %rd12, 1;
	or.b64  	%rd14, %rd5, %rd11;
	or.b64  	%rd15, %rd6, %rd11;
	shr.u64 	%rd16, %rd15, 1;
	{ // callseq 0, 0
	.param .b32 param0;
	st.param.b32 	[param0], %r5;
	.param .b64 param1;
	st.param.b64 	[param1], %rd13;
	.param .b64 param2;
	st.param.b64 	[param2], %rd14;
	.param .b64 param3;
	st.param.b64 	[param3], %rd16;
	.param .b64 retval0;
	call.uni (retval0), 
	_Z22mirror_solve_nodeLayerjmmm, 
	(
	param0, 
	param1, 
	param2, 
	param3
	);
	ld.param.b64 	%rd17, [retval0];
	} // callseq 0
	add.s64 	%rd20, %rd17, %rd20;
	xor.b32  	%r4, %r15, %r16;
	setp.ne.s32 	%p3, %r15, %r16;
	mov.u32 	%r16, %r4;
	@%p3 bra 	$L__BB0_3;
$L__BB0_4:
	st.param.b64 	[func_retval0], %rd20;
	ret;

}
	// .globl	_Z13dim_nodeLayerjPmS_j
.visible .entry _Z13dim_nodeLayerjPmS_j(
	.param .u32 _Z13dim_nodeLayerjPmS_j_param_0,
	.param .u64 .ptr .align 1 _Z13dim_nodeLayerjPmS_j_param_1,
	.param .u64 .ptr .align 1 _Z13dim_nodeLayerjPmS_j_param_2,
	.param .u32 _Z13dim_nodeLayerjPmS_j_param_3
)
{
	.reg .pred 	%p<2>;
	.reg .b32 	%r<8>;
	.reg .b64 	%rd<14>;

	ld.param.u32 	%r2, [_Z13dim_nodeLayerjPmS_j_param_0];
	ld.param.u64 	%rd1, [_Z13dim_nodeLayerjPmS_j_param_1];
	ld.param.u64 	%rd2, [_Z13dim_nodeLayerjPmS_j_param_2];
	ld.param.u32 	%r3, [_Z13dim_nodeLayerjPmS_j_param_3];
	mov.u32 	%r4, %ntid.x;
	mov.u32 	%r5, %ctaid.x;
	mov.u32 	%r6, %tid.x;
	mad.lo.s32 	%r1, %r4, %r5, %r6;
	setp.ge.u32 	%p1, %r1, %r3;
	@%p1 bra 	$L__BB1_2;
	cvta.to.global.u64 	%rd3, %rd1;
	cvta.to.global.u64 	%rd4, %rd2;
	mul.lo.s32 	%r7, %r1, 3;
	mul.wide.s32 	%rd5, %r7, 8;
	add.s64 	%rd6, %rd3, %rd5;
	ld.global.u64 	%rd7, [%rd6];
	ld.global.u64 	%rd8, [%rd6+8];
	ld.global.u64 	%rd9, [%rd6+16];
	{ // callseq 1, 0
	.param .b32 param0;
	st.param.b32 	[param0], %r2;
	.param .b64 param1;
	st.param.b64 	[param1], %rd7;
	.param .b64 param2;
	st.param.b64 	[param2], %rd8;
	.param .b64 param3;
	st.param.b64 	[param3], %rd9;
	.param .b64 retval0;
	call.uni (retval0), 
	_Z22mirror_solve_nodeLayerjmmm, 
	(
	param0, 
	param1, 
	param2, 
	param3
	);
	ld.param.b64 	%rd10, [retval0];
	} // callseq 1
	mul.wide.s32 	%rd12, %r1, 8;
	add.s64 	%rd13, %rd4, %rd12;
	st.global.u64 	[%rd13], %rd10;
$L__BB1_2:
	ret;

}


// ===== COMPILED SASS (sm_100) =====

	.target	sm_100

	.elftype	@"ET_EXEC"


//--------------------- .note.nv.tkinfo           --------------------------
	.section	.note.nv.tkinfo,"",@"SHT_NOTE"
	.sectionflags	@"SHF_NOTE_NV_TKINFO"
	.tkinfo
        /*0018*/ 	.word	0x00000002
        /*0030*/ 	.string	""
        /*0030*/ 	.string	"ptxas"
        /*0030*/ 	.string	"Cuda compilation tools, release 13.0, V13.0.88"
        /*0030*/ 	.string	"Build cuda_13.0.r13.0/compiler.36424714_0"
        /*0030*/ 	.string	"-arch sm_100 -m 64 "



//--------------------- .note.nv.cuinfo           --------------------------
	.section	.note.nv.cuinfo,"",@"SHT_NOTE"
	.sectionflags	@"SHF_NOTE_NV_CUINFO"
        /*0018*/ 	.short	0x0002
        /*001a*/ 	.short	0x0064
        /*001c*/ 	.short	0x0082
	.zero		2


//--------------------- .nv.info                  --------------------------
	.section	.nv.info,"",@"SHT_CUDA_INFO"
	.align	4


	//----- nvinfo : EIATTR_REGCOUNT
	.align		4
        /*0000*/ 	.byte	0x04, 0x2f
        /*0002*/ 	.short	(.L_1 - .L_0)
	.align		4
.L_0:
        /*0004*/ 	.word	index@(_Z13dim_nodeLayerjPmS_j)
        /*0008*/ 	.word	0x0000001f


	//----- nvinfo : EIATTR_FRAME_SIZE
	.align		4
.L_1:
        /*000c*/ 	.byte	0x04, 0x11
        /*000e*/ 	.short	(.L_3 - .L_2)
	.align		4
.L_2:
        /*0010*/ 	.word	index@($_Z13dim_nodeLayerjPmS_j$_Z22mirror_solve_nodeLayerjmmm)
        /*0014*/ 	.word	0x00000000


	//----- nvinfo : EIATTR_FRAME_SIZE
	.align		4
.L_3:
        /*0018*/ 	.byte	0x04, 0x11
        /*001a*/ 	.short	(.L_5 - .L_4)
	.align		4
.L_4:
        /*001c*/ 	.word	index@(_Z13dim_nodeLayerjPmS_j)
        /*0020*/ 	.word	0x00000000


	//----- nvinfo : EIATTR_MIN_STACK_SIZE
	.align		4
.L_5:
        /*0024*/ 	.byte	0x04, 0x12
        /*0026*/ 	.short	(.L_7 - .L_6)
	.align		4
.L_6:
        /*0028*/ 	.word	index@(_Z13dim_nodeLayerjPmS_j)
        /*002c*/ 	.word	0x00000000
.L_7:


//--------------------- .nv.compat                --------------------------
	.section	.nv.compat,"",@"SHT_CUDA_COMPAT_INFO"
	.align	4
        /*0000*/ 	.byte	0x02, 0x09, 0x00, 0x00, 0x02, 0x02, 0x01, 0x00, 0x02, 0x05, 0x05, 0x00, 0x03, 0x07, 0x01, 0x01
        /*0010*/ 	.byte	0x02, 0x03, 0x00, 0x00, 0x02, 0x06, 0x01, 0x00, 0x04, 0x0b, 0x08, 0x00, 0x09, 0x00, 0x00, 0x00
        /*0020*/ 	.byte	0x00, 0x00, 0x00, 0x00


//--------------------- .nv.info._Z13dim_nodeLayerjPmS_j --------------------------
	.section	.nv.info._Z13dim_nodeLayerjPmS_j,"",@"SHT_CUDA_INFO"
	.sectionflags	@""
	.align	4


	//----- nvinfo : EIATTR_CUDA_API_VERSION
	.align		4
        /*0000*/ 	.byte	0x04, 0x37
        /*0002*/ 	.short	(.L_9 - .L_8)
.L_8:
        /*0004*/ 	.word	0x00000082


	//----- nvinfo : EIATTR_KPARAM_INFO
	.align		4
.L_9:
        /*0008*/ 	.byte	0x04, 0x17
        /*000a*/ 	.short	(.L_11 - .L_10)
.L_10:
        /*000c*/ 	.word	0x00000000
        /*0010*/ 	.short	0x0003
        /*0012*/ 	.short	0x0018
        /*0014*/ 	.byte	0x00, 0xf0, 0x11, 0x00


	//----- nvinfo : EIATTR_KPARAM_INFO
	.align		4
.L_11:
        /*0018*/ 	.byte	0x04, 0x17
        /*001a*/ 	.short	(.L_13 - .L_12)
.L_12:
        /*001c*/ 	.word	0x00000000
        /*0020*/ 	.short	0x0002
        /*0022*/ 	.short	0x0010
        /*0024*/ 	.byte	0x00, 0xf5, 0x21, 0x00


	//----- nvinfo : EIATTR_KPARAM_INFO
	.align		4
.L_13:
        /*0028*/ 	.byte	0x04, 0x17
        /*002a*/ 	.short	(.L_15 - .L_14)
.L_14:
        /*002c*/ 	.word	0x00000000
        /*0030*/ 	.short	0x0001
        /*0032*/ 	.short	0x0008
        /*0034*/ 	.byte	0x00, 0xf5, 0x21, 0x00


	//----- nvinfo : EIATTR_KPARAM_INFO
	.align		4
.L_15:
        /*0038*/ 	.byte	0x04, 0x17
        /*003a*/ 	.short	(.L_17 - .L_16)
.L_16:
        /*003c*/ 	.word	0x00000000
        /*0040*/ 	.short	0x0000
        /*0042*/ 	.short	0x0000
        /*0044*/ 	.byte	0x00, 0xf0, 0x11, 0x00


	//----- nvinfo : EIATTR_SPARSE_MMA_MASK
	.align		4
.L_17:
        /*0048*/ 	.byte	0x03, 0x50
        /*004a*/ 	.short	0x0000


	//----- nvinfo : EIATTR_MAXREG_COUNT
	.align		4
        /*004c*/ 	.byte	0x03, 0x1b
        /*004e*/ 	.short	0x00ff


	//----- nvinfo : EIATTR_MERCURY_ISA_VERSION
	.align		4
        /*0050*/ 	.byte	0x03, 0x5f
        /*0052*/ 	.short	0x0101


	//----- nvinfo : EIATTR_VRC_CTA_INIT_COUNT
	.align		4
        /*0054*/ 	.byte	0x02, 0x4a
	.zero		1
	.zero		1


	//----- nvinfo : EIATTR_EXIT_INSTR_OFFSETS
	.align		4
        /*0058*/ 	.byte	0x04, 0x1c
        /*005a*/ 	.short	(.L_19 - .L_18)


	//   ....[0]....
.L_18:
        /*005c*/ 	.word	0x00000070


	//   ....[1]....
        /*0060*/ 	.word	0x00000170


	//----- nvinfo : EIATTR_CRS_STACK_SIZE
	.align		4
.L_19:
        /*0064*/ 	.byte	0x04, 0x1e
        /*0066*/ 	.short	(.L_21 - .L_20)
.L_20:
        /*0068*/ 	.word	0x00000000


	//----- nvinfo : EIATTR_CBANK_PARAM_SIZE
	.align		4
.L_21:
        /*006c*/ 	.byte	0x03, 0x19
        /*006e*/ 	.short	0x001c


	//----- nvinfo : EIATTR_PARAM_CBANK
	.align		4
        /*0070*/ 	.byte	0x04, 0x0a
        /*0072*/ 	.short	(.L_23 - .L_22)
	.align		4
.L_22:
        /*0074*/ 	.word	index@(.nv.constant0._Z13dim_nodeLayerjPmS_j)
        /*0078*/ 	.short	0x0380
        /*007a*/ 	.short	0x001c


	//----- nvinfo : EIATTR_SW_WAR
	.align		4
.L_23:
        /*007c*/ 	.byte	0x04, 0x36
        /*007e*/ 	.short	(.L_25 - .L_24)
.L_24:
        /*0080*/ 	.word	0x00000008
.L_25:


//--------------------- .nv.callgraph             --------------------------
	.section	.nv.callgraph,"",@"SHT_CUDA_CALLGRAPH"
	.align	4
	.sectionentsize	8
	.align		4
        /*0000*/ 	.word	0x00000000
	.align		4
        /*0004*/ 	.word	0xffffffff
	.align		4
        /*0008*/ 	.word	0x00000000
	.align		4
        /*000c*/ 	.word	0xfffffffe
	.align		4
        /*0010*/ 	.word	0x00000000
	.align		4
        /*0014*/ 	.word	0xfffffffd
	.align		4
        /*0018*/ 	.word	0x00000000
	.align		4
        /*001c*/ 	.word	0xfffffffc


//--------------------- .text._Z13dim_nodeLayerjPmS_j --------------------------
	.section	.text._Z13dim_nodeLayerjPmS_j,"ax",@progbits
	.align	128
        .global         _Z13dim_nodeLayerjPmS_j
        .type           _Z13dim_nodeLayerjPmS_j,@function
        .size           _Z13dim_nodeLayerjPmS_j,(.L_x_4 - _Z13dim_nodeLayerjPmS_j)
        .other          _Z13dim_nodeLayerjPmS_j,@"STO_CUDA_ENTRY STV_DEFAULT"
_Z13dim_nodeLayerjPmS_j:
.text._Z13dim_nodeLayerjPmS_j:
[----:B------:R-:W0:Y:S01]  /*0000*/  LDC R1, c[0x0][0x37c] ;  /* 0x0000df00ff017b82 */ /* 0x000e220000000800 */
[----:B------:R-:W1:Y:S01]  /*0010*/  S2R R2, SR_CTAID.X ;  /* 0x0000000000027919 */ /* 0x000e620000002500 */
[----:B------:R-:W1:Y:S01]  /*0020*/  LDCU UR4, c[0x0][0x360] ;  /* 0x00006c00ff0477ac */ /* 0x000e620008000800 */
[----:B------:R-:W1:Y:S01]  /*0030*/  S2R R3, SR_TID.X ;  /* 0x0000000000037919 */ /* 0x000e620000002100 */
[----:B------:R-:W2:Y:S01]  /*0040*/  LDCU UR5, c[0x0][0x398] ;  /* 0x00007300ff0577ac */ /* 0x000ea20008000800 */
[----:B-1----:R-:W-:-:S05]  /*0050*/  IMAD R2, R2, UR4, R3 ;  /* 0x0000000402027c24 */ /* 0x002fca000f8e0203 */
[----:B--2---:R-:W-:-:S13]  /*0060*/  ISETP.GE.U32.AND P0, PT, R2, UR5, PT ;  /* 0x0000000502007c0c */ /* 0x004fda000bf06070 */
[----:B0-----:R-:W-:Y:S05]  /*0070*/  @P0 EXIT ;  /* 0x000000000000094d */ /* 0x001fea0003800000 */
[----:B------:R-:W0:Y:S01]  /*0080*/  LDC.64 R12, c[0x0][0x388] ;  /* 0x0000e200ff0c7b82 */ /* 0x000e220000000a00 */
[----:B------:R-:W1:Y:S01]  /*0090*/  LDCU.64 UR36, c[0x0][0x358] ;  /* 0x00006b00ff2477ac */ /* 0x000e620008000a00 */
[----:B------:R-:W-:-:S04]  /*00a0*/  IMAD R3, R2, 0x3, RZ ;  /* 0x0000000302037824 */ /* 0x000fc800078e02ff */
[----:B0-----:R-:W-:-:S05]  /*00b0*/  IMAD.WIDE R12, R3, 0x8, R12 ;  /* 0x00000008030c7825 */ /* 0x001fca00078e020c */
[----:B-1----:R0:W5:Y:S04]  /*00c0*/  LDG.E.64 R6, desc[UR36][R12.64] ;  /* 0x000000240c067981 */ /* 0x002168000c1e1b00 */
[----:B------:R0:W5:Y:S04]  /*00d0*/  LDG.E.64 R8, desc[UR36][R12.64+0x8] ;  /* 0x000008240c087981 */ /* 0x000168000c1e1b00 */
[----:B------:R0:W5:Y:S01]  /*00e0*/  LDG.E.64 R10, desc[UR36][R12.64+0x10] ;  /* 0x000010240c0a7981 */ /* 0x000162000c1e1b00 */
[----:B------:R-:W1:Y:S01]  /*00f0*/  LDCU UR4, c[0x0][0x380] ;  /* 0x00007000ff0477ac */ /* 0x000e620008000800 */
[----:B------:R-:W-:Y:S01]  /*0100*/  MOV R20, 0x140 ;  /* 0x0000014000147802 */ /* 0x000fe20000000f00 */
[----:B------:R-:W-:-:S02]  /*0110*/  IMAD.MOV.U32 R21, RZ, RZ, 0x0 ;  /* 0x00000000ff157424 */ /* 0x000fc400078e00ff */
[----:B01----:R-:W-:-:S07]  /*0120*/  IMAD.U32 R4, RZ, RZ, UR4 ;  /* 0x00000004ff047e24 */ /* 0x003fce000f8e00ff */
[----:B-----5:R-:W-:Y:S05]  /*0130*/  CALL.REL.NOINC `($_Z13dim_nodeLayerjPmS_j$_Z22mirror_solve_nodeLayerjmmm) ;  /* 0x0000000000107944 */ /* 0x020fea0003c00000 */
[----:B------:R-:W0:Y:S02]  /*0140*/  LDC.64 R6, c[0x0][0x390] ;  /* 0x0000e400ff067b82 */ /* 0x000e240000000a00 */
[----:B0-----:R-:W-:-:S05]  /*0150*/  IMAD.WIDE R2, R2, 0x8, R6 ;  /* 0x0000000802027825 */ /* 0x001fca00078e0206 */
[----:B------:R-:W-:Y:S01]  /*0160*/  STG.E.64 desc[UR36][R2.64], R4 ;  /* 0x0000000402007986 */ /* 0x000fe2000c101b24 */
[----:B------:R-:W-:Y:S05]  /*0170*/  EXIT ;  /* 0x000000000000794d */ /* 0x000fea0003800000 */
        .type           $_Z13dim_nodeLayerjPmS_j$_Z22mirror_solve_nodeLayerjmmm,@function
        .size           $_Z13dim_nodeLayerjPmS_j$_Z22mirror_solve_nodeLayerjmmm,(.L_x_4 - $_Z13dim_nodeLayerjPmS_j$_Z22mirror_solve_nodeLayerjmmm)
$_Z13dim_nodeLayerjPmS_j$_Z22mirror_solve_nodeLayerjmmm:
[----:B------:R-:W-:-:S05]  /*0180*/  VIADD R1, R1, 0xffffffc8 ;  /* 0xffffffc801017836 */ /* 0x000fca0000000000 */
[----:B------:R0:W-:Y:S04]  /*0190*/  STL [R1+0x34], R28 ;  /* 0x0000341c01007387 */ /* 0x0001e80000100800 */
[----:B------:R-:W-:Y:S04]  /*01a0*/  STL [R1+0x30], R27 ;  /* 0x0000301b01007387 */ /* 0x000fe80000100800 */
[----:B------:R-:W-:Y:S01]  /*01b0*/  STL [R1+0x2c], R26 ;  /* 0x00002c1a01007387 */ /* 0x000fe20000100800 */
[----:B0-----:R-:W0:Y:S05]  /*01c0*/  BMOV.32.CLEAR R28, B6 ;  /* 0x00000000061c7355 */ /* 0x001e2a0000100000 */
[----:B------:R-:W-:Y:S04]  /*01d0*/  STL [R1+0x28], R25 ;  /* 0x0000281901007387 */ /* 0x000fe80000100800 */
[----:B------:R1:W-:Y:S04]  /*01e0*/  STL [R1+0x24], R24 ;  /* 0x0000241801007387 */ /* 0x0003e80000100800 */
[----:B------:R2:W-:Y:S04]  /*01f0*/  STL [R1+0x20], R23 ;  /* 0x0000201701007387 */ /* 0x0005e80000100800 */
[----:B------:R3:W-:Y:S01]  /*0200*/  STL [R1+0x1c], R22 ;  /* 0x00001c1601007387 */ /* 0x0007e20000100800 */
[----:B-1----:R-:W-:-:S03]  /*0210*/  MOV R24, R6 ;  /* 0x0000000600187202 */ /* 0x002fc60000000f00 */
[----:B------:R-:W-:Y:S01]  /*0220*/  STL [R1+0x18], R21 ;  /* 0x0000181501007387 */ /* 0x000fe20000100800 */
[----:B--2---:R-:W-:-:S03]  /*0230*/  IMAD.MOV.U32 R23, RZ, RZ, R4 ;  /* 0x000000ffff177224 */ /* 0x004fc600078e0004 */
[----:B------:R-:W-:Y:S01]  /*0240*/  STL [R1+0x14], R20 ;  /* 0x0000141401007387 */ /* 0x000fe20000100800 */
[----:B---3--:R-:W-:-:S03]  /*0250*/  IMAD.MOV.U32 R22, RZ, RZ, R7 ;  /* 0x000000ffff167224 */ /* 0x008fc600078e0007 */
[----:B------:R1:W-:Y:S04]  /*0260*/  STL [R1+0x10], R19 ;  /* 0x0000101301007387 */ /* 0x0003e80000100800 */
[----:B------:R2:W-:Y:S04]  /*0270*/  STL [R1+0xc], R18 ;  /* 0x00000c1201007387 */ /* 0x0005e80000100800 */
[----:B------:R3:W-:Y:S01]  /*0280*/  STL [R1+0x8], R17 ;  /* 0x0000081101007387 */ /* 0x0007e20000100800 */
[----:B-1----:R-:W-:-:S03]  /*0290*/  IMAD.MOV.U32 R19, RZ, RZ, R8 ;  /* 0x000000ffff137224 */ /* 0x002fc600078e0008 */
[----:B------:R1:W-:Y:S01]  /*02a0*/  STL [R1+0x4], R16 ;  /* 0x0000041001007387 */ /* 0x0003e20000100800 */
[----:B--2---:R-:W-:-:S03]  /*02b0*/  IMAD.MOV.U32 R18, RZ, RZ, R9 ;  /* 0x000000ffff127224 */ /* 0x004fc600078e0009 */
[----:B------:R2:W-:Y:S01]  /*02c0*/  STL [R1], R2 ;  /* 0x0000000201007387 */ /* 0x0005e20000100800 */
[----:B---3--:R-:W-:Y:S01]  /*02d0*/  MOV R17, R10 ;  /* 0x0000000a00117202 */ /* 0x008fe20000000f00 */
[----:B-1----:R-:W-:Y:S02]  /*02e0*/  IMAD.MOV.U32 R16, RZ, RZ, R11 ;  /* 0x000000ffff107224 */ /* 0x002fe400078e000b */
[----:B------:R-:W-:Y:S01]  /*02f0*/  IMAD.MOV.U32 R0, RZ, RZ, -0x1 ;  /* 0xffffffffff007424 */ /* 0x000fe200078e00ff */
[----:B------:R-:W-:Y:S01]  /*0300*/  BSSY.RECONVERGENT B6, `(.L_x_0) ;  /* 0x0000023000067945 */ /* 0x000fe20003800200 */
[----:B------:R-:W-:Y:S02]  /*0310*/  HFMA2 R26, -RZ, RZ, 0, 0 ;  /* 0x00000000ff1a7431 */ /* 0x000fe400000001ff */
[----:B------:R-:W-:Y:S01]  /*0320*/  IMAD.MOV.U32 R25, RZ, RZ, 0x1 ;  /* 0x00000001ff197424 */ /* 0x000fe200078e00ff */
[----:B------:R-:W-:-:S04]  /*0330*/  SHF.L.U32 R0, R0, R23, RZ ;  /* 0x0000001700007219 */ /* 0x000fc800000006ff */
[----:B------:R-:W-:-:S04]  /*0340*/  LOP3.LUT R0, RZ, R0, RZ, 0x33, !PT ;  /* 0x00000000ff007212 */ /* 0x000fc800078e33ff */
[----:B------:R-:W-:-:S04]  /*0350*/  ISETP.NE.U32.AND P0, PT, R19, R0, PT ;  /* 0x000000001300720c */ /* 0x000fc80003f05070 */
[----:B------:R-:W-:-:S13]  /*0360*/  ISETP.NE.AND.EX P0, PT, R18, RZ, PT, P0 ;  /* 0x000000ff1200720c */ /* 0x000fda0003f05300 */
[----:B0-2---:R-:W-:Y:S05]  /*0370*/  @!P0 BRA `(.L_x_1) ;  /* 0x00000000006c8947 */ /* 0x005fea0003800000 */
[----:B------:R-:W-:Y:S01]  /*0380*/  LOP3.LUT R2, R17, R19, R24, 0xfe, !PT ;  /* 0x0000001311027212 */ /* 0x000fe200078efe18 */
[----:B------:R-:W-:Y:S02]  /*0390*/  IMAD.MOV.U32 R25, RZ, RZ, RZ ;  /* 0x000000ffff197224 */ /* 0x000fe400078e00ff */
[----:B------:R-:W-:Y:S01]  /*03a0*/  IMAD.MOV.U32 R26, RZ, RZ, RZ ;  /* 0x000000ffff1a7224 */ /* 0x000fe200078e00ff */
[----:B------:R-:W-:-:S04]  /*03b0*/  LOP3.LUT R27, RZ, R2, RZ, 0x33, !PT ;  /* 0x00000002ff1b7212 */ /* 0x000fc800078e33ff */
[----:B------:R-:W-:-:S13]  /*03c0*/  LOP3.LUT P0, R27, R27, RZ, R0, 0xa0, !PT ;  /* 0x000000ff1b1b7212 */ /* 0x000fda000780a000 */
[----:B------:R-:W-:Y:S05]  /*03d0*/  @!P0 BRA `(.L_x_1) ;  /* 0x0000000000548947 */ /* 0x000fea0003800000 */
[----:B------:R-:W-:Y:S01]  /*03e0*/  IMAD.MOV.U32 R25, RZ, RZ, RZ ;  /* 0x000000ffff197224 */ /* 0x000fe200078e00ff */
[----:B------:R-:W-:-:S07]  /*03f0*/  MOV R26, RZ ;  /* 0x000000ff001a7202 */ /* 0x000fce0000000f00 */
.L_x_2:
[----:B------:R-:W-:Y:S01]  /*0400*/  IMAD.MOV R2, RZ, RZ, -R27 ;  /* 0x000000ffff027224 */ /* 0x000fe200078e0a1b */
[----:B------:R-:W-:Y:S01]  /*0410*/  SHF.R.U32.HI R11, RZ, 0x1, R16 ;  /* 0x00000001ff0b7819 */ /* 0x000fe20000011610 */
[----:B------:R-:W-:Y:S01]  /*0420*/  IMAD.MOV.U32 R4, RZ, RZ, R23 ;  /* 0x000000ffff047224 */ /* 0x000fe200078e0017 */
[----:B------:R-:W-:Y:S01]  /*0430*/  MOV R20, 0x4e0 ;  /* 0x000004e000147802 */ /* 0x000fe20000000f00 */
[----:B------:R-:W-:Y:S01]  /*0440*/  IMAD.MOV.U32 R9, RZ, RZ, R18 ;  /* 0x000000ffff097224 */ /* 0x000fe200078e0012 */
[----:B------:R-:W-:Y:S01]  /*0450*/  LOP3.LUT R2, R27, R2, RZ, 0xc0, !PT ;  /* 0x000000021b027212 */ /* 0x000fe200078ec0ff */
[----:B------:R-:W-:-:S03]  /*0460*/  IMAD.MOV.U32 R21, RZ, RZ, 0x0 ;  /* 0x00000000ff157424 */ /* 0x000fc600078e00ff */
[-C--:B------:R-:W-:Y:S02]  /*0470*/  LOP3.LUT R5, R24, R2.reuse, RZ, 0xfc, !PT ;  /* 0x0000000218057212 */ /* 0x080fe400078efcff */
[-C--:B------:R-:W-:Y:S02]  /*0480*/  LOP3.LUT R3, R17, R2.reuse, RZ, 0xfc, !PT ;  /* 0x0000000211037212 */ /* 0x080fe400078efcff */
[----:B------:R-:W-:Y:S02]  /*0490*/  LOP3.LUT R8, R19, R2, RZ, 0xfc, !PT ;  /* 0x0000000213087212 */ /* 0x000fe400078efcff */
[C---:B------:R-:W-:Y:S02]  /*04a0*/  SHF.L.U64.HI R7, R5.reuse, 0x1, R22 ;  /* 0x0000000105077819 */ /* 0x040fe40000010216 */
[----:B------:R-:W-:Y:S02]  /*04b0*/  SHF.L.U32 R6, R5, 0x1, RZ ;  /* 0x0000000105067819 */ /* 0x000fe400000006ff */
[----:B------:R-:W-:-:S07]  /*04c0*/  SHF.R.U64 R10, R3, 0x1, R16 ;  /* 0x00000001030a7819 */ /* 0x000fce0000001210 */
[----:B------:R-:W-:Y:S05]  /*04d0*/  CALL.REL.NOINC `($_Z13dim_nodeLayerjPmS_j$_Z22mirror_solve_nodeLayerjmmm) ;  /* 0xfffffffc00287944 */ /* 0x000fea0003c3ffff */
[----:B------:R-:W-:Y:S02]  /*04e0*/  ISETP.NE.AND P0, PT, R2, R27, PT ;  /* 0x0000001b0200720c */ /* 0x000fe40003f05270 */
[----:B------:R-:W-:Y:S02]  /*04f0*/  IADD3 R25, P1, PT, R4, R25, RZ ;  /* 0x0000001904197210 */ /* 0x000fe40007f3e0ff */
[----:B------:R-:W-:-:S03]  /*0500*/  LOP3.LUT R27, R2, R27, RZ, 0x3c, !PT ;  /* 0x0000001b021b7212 */ /* 0x000fc600078e3cff */
[----:B------:R-:W-:-:S06]  /*0510*/  IMAD.X R26, R5, 0x1, R26, P1 ;  /* 0x00000001051a7824 */ /* 0x000fcc00008e061a */
[----:B------:R-:W-:Y:S05]  /*0520*/  @P0 BRA `(.L_x_2) ;  /* 0xfffffffc00b40947 */ /* 0x000fea000383ffff */
.L_x_1:
[----:B------:R-:W-:Y:S05]  /*0530*/  BSYNC.RECONVERGENT B6 ;  /* 0x0000000000067941 */ /* 0x000fea0003800200 */
.L_x_0:
[----:B------:R-:W2:Y:S01]  /*0540*/  LDL R20, [R1+0x14] ;  /* 0x0000140001147983 */ /* 0x000ea20000100800 */
[----:B------:R0:W-:Y:S05]  /*0550*/  BMOV.32 B6, R28 ;  /* 0x0000001c06007356 */ /* 0x0001ea0000000000 */
[----:B------:R-:W2:Y:S01]  /*0560*/  LDL R21, [R1+0x18] ;  /* 0x0000180001157983 */ /* 0x000ea20000100800 */
[----:B------:R-:W-:Y:S01]  /*0570*/  IMAD.MOV.U32 R4, RZ, RZ, R25 ;  /* 0x000000ffff047224 */ /* 0x000fe200078e0019 */
[----:B------:R-:W-:Y:S02]  /*0580*/  MOV R5, R26 ;  /* 0x0000001a00057202 */ /* 0x000fe40000000f00 */
[----:B------:R-:W2:Y:S04]  /*0590*/  LDL R2, [R1] ;  /* 0x0000000001027983 */ /* 0x000ea80000100800 */
[----:B------:R-:W2:Y:S04]  /*05a0*/  LDL R16, [R1+0x4] ;  /* 0x0000040001107983 */ /* 0x000ea80000100800 */
        /* <DEDUP_REMOVED lines=9> */
[----:B0-----:R0:W2:Y:S02]  /*0640*/  LDL R28, [R1+0x34] ;  /* 0x00003400011c7983 */ /* 0x0010a40000100800 */
[----:B0-----:R-:W-:Y:S01]  /*0650*/  VIADD R1, R1, 0x38 ;  /* 0x0000003801017836 */ /* 0x001fe20000000000 */
[----:B--2---:R-:W-:Y:S06]  /*0660*/  RET.REL.NODEC R20 `(_Z13dim_nodeLayerjPmS_j) ;  /* 0xfffffff814647950 */ /* 0x004fec0003c3ffff */
.L_x_3:
[----:B------:R-:W-:-:S00]  /*0670*/  BRA `(.L_x_3) ;  /* 0xfffffffc00fc7947 */ /* 0x000fc0000383ffff */
[----:B------:R-:W-:-:S00]  /*0680*/  NOP ;  /* 0x0000000000007918 */ /* 0x000fc00000000000 */
[----:B------:R-:W-:-:S00]  /*0690*/  NOP ;  /* 0x0000000000007918 */ /* 0x000fc00000000000 */
[----:B------:R-:W-:-:S00]  /*06a0*/  NOP ;  /* 0x0000000000007918 */ /* 0x000fc00000000000 */
[----:B------:R-:W-:-:S00]  /*06b0*/  NOP ;  /* 0x0000000000007918 */ /* 0x000fc00000000000 */
[----:B------:R-:W-:-:S00]  /*06c0*/  NOP ;  /* 0x0000000000007918 */ /* 0x000fc00000000000 */
[----:B------:R-:W-:-:S00]  /*06d0*/  NOP ;  /* 0x0000000000007918 */ /* 0x000fc00000000000 */
[----:B------:R-:W-:-:S00]  /*06e0*/  NOP ;  /* 0x0000000000007918 */ /* 0x000fc00000000000 */
[----:B------:R-:W-:-:S00]  /*06f0*/  NOP ;  /* 0x0000000000007918 */ /* 0x000fc00000000000 */
.L_x_4:


//--------------------- .nv.shared.reserved.0     --------------------------
	.section	.nv.shared.reserved.0,"aw",@nobits
	.weak		__nv_reservedSMEM_offset_0_alias
	.size		__nv_reservedSMEM_offset_0_alias, 0, 64
	.other		__nv_reservedSMEM_offset_0_alias,@"STO_CUDA_RESERVED_SHARED STV_DEFAULT"
__nv_reservedSMEM_offset_0_alias:
	.zero		0
	.zero		64


//--------------------- .nv.constant0._Z13dim_nodeLayerjPmS_j --------------------------
	.section	.nv.constant0._Z13dim_nodeLayerjPmS_j,"a",@progbits
	.sectionflags	@""
	.align	4
.nv.constant0._Z13dim_nodeLayerjPmS_j:
	.zero		924


//--------------------- SYMBOLS --------------------------

	.type		.nv.reservedSmem.offset0,@object
	.size		.nv.reservedSmem.offset0,0x4
